	.headerflags	@"EF_CUDA_TEXMODE_UNIFIED EF_CUDA_64BIT_ADDRESS EF_CUDA_ACCELERATORS EF_CUDA_SM90 EF_CUDA_VIRTUAL_SM(EF_CUDA_SM90)"
	.elftype	@"ET_EXEC"


//--------------------- .nv.info                  --------------------------
	.section	.nv.info,"",@"SHT_CUDA_INFO"
	.align	4


	//----- nvinfo : EIATTR_REGCOUNT
	.align		4
        /*0000*/ 	.byte	0x04, 0x2f
        /*0002*/ 	.short	(.L_1 - .L_0)
	.align		4
.L_0:
        /*0004*/ 	.word	index@(triton_poi_fused_convolution_silu_3)
        /*0008*/ 	.word	0x00000010


	//----- nvinfo : EIATTR_MIN_STACK_SIZE
	.align		4
.L_1:
        /*000c*/ 	.byte	0x04, 0x12
        /*000e*/ 	.short	(.L_3 - .L_2)
	.align		4
.L_2:
        /*0010*/ 	.word	index@(triton_poi_fused_convolution_silu_3)
        /*0014*/ 	.word	0x00000000


	//----- nvinfo : EIATTR_FRAME_SIZE
	.align		4
.L_3:
        /*0018*/ 	.byte	0x04, 0x11
        /*001a*/ 	.short	(.L_5 - .L_4)
	.align		4
.L_4:
        /*001c*/ 	.word	index@(triton_poi_fused_convolution_silu_3)
        /*0020*/ 	.word	0x00000000


	//----- nvinfo : EIATTR_MIN_STACK_SIZE
	.align		4
.L_5:
        /*0024*/ 	.byte	0x04, 0x12
        /*0026*/ 	.short	(.L_7 - .L_6)
	.align		4
.L_6:
        /*0028*/ 	.word	index@(triton_poi_fused_convolution_silu_3)
        /*002c*/ 	.word	0x00000000
.L_7:


//--------------------- .nv.info.triton_poi_fused_convolution_silu_3 --------------------------
	.section	.nv.info.triton_poi_fused_convolution_silu_3,"",@"SHT_CUDA_INFO"
	.sectionflags	@""
	.align	4


	//----- nvinfo : EIATTR_CUDA_API_VERSION
	.align		4
        /*0000*/ 	.byte	0x04, 0x37
        /*0002*/ 	.short	(.L_9 - .L_8)
.L_8:
        /*0004*/ 	.word	0x0000007c


	//----- nvinfo : EIATTR_KPARAM_INFO
	.align		4
.L_9:
        /*0008*/ 	.byte	0x04, 0x17
        /*000a*/ 	.short	(.L_11 - .L_10)
.L_10:
        /*000c*/ 	.word	0x00000000
        /*0010*/ 	.short	0x0003
        /*0012*/ 	.short	0x0018
        /*0014*/ 	.byte	0x00, 0xf0, 0x11, 0x00


	//----- nvinfo : EIATTR_KPARAM_INFO
	.align		4
.L_11:
        /*0018*/ 	.byte	0x04, 0x17
        /*001a*/ 	.short	(.L_13 - .L_12)
.L_12:
        /*001c*/ 	.word	0x00000000
        /*0020*/ 	.short	0x0002
        /*0022*/ 	.short	0x0010
        /*0024*/ 	.byte	0x00, 0xf4, 0x21, 0x00


	//----- nvinfo : EIATTR_KPARAM_INFO
	.align		4
.L_13:
        /*0028*/ 	.byte	0x04, 0x17
        /*002a*/ 	.short	(.L_15 - .L_14)
.L_14:
        /*002c*/ 	.word	0x00000000
        /*0030*/ 	.short	0x0001
        /*0032*/ 	.short	0x0008
        /*0034*/ 	.byte	0x00, 0xf4, 0x21, 0x00


	//----- nvinfo : EIATTR_KPARAM_INFO
	.align		4
.L_15:
        /*0038*/ 	.byte	0x04, 0x17
        /*003a*/ 	.short	(.L_17 - .L_16)
.L_16:
        /*003c*/ 	.word	0x00000000
        /*0040*/ 	.short	0x0000
        /*0042*/ 	.short	0x0000
        /*0044*/ 	.byte	0x00, 0xf4, 0x21, 0x00


	//----- nvinfo : EIATTR_SPARSE_MMA_MASK
	.align		4
.L_17:
        /*0048*/ 	.byte	0x03, 0x50
        /*004a*/ 	.short	0x0000


	//----- nvinfo : EIATTR_MAXREG_COUNT
	.align		4
        /*004c*/ 	.byte	0x03, 0x1b
        /*004e*/ 	.short	0x00ff


	//----- nvinfo : EIATTR_EXIT_INSTR_OFFSETS
	.align		4
        /*0050*/ 	.byte	0x04, 0x1c
        /*0052*/ 	.short	(.L_19 - .L_18)


	//   ....[0]....
.L_18:
        /*0054*/ 	.word	0x00000360


	//----- nvinfo : EIATTR_REQNTID
	.align		4
.L_19:
        /*0058*/ 	.byte	0x04, 0x10
        /*005a*/ 	.short	(.L_21 - .L_20)
.L_20:
        /*005c*/ 	.word	0x00000080
        /*0060*/ 	.word	0x00000001
        /*0064*/ 	.word	0x00000001


	//----- nvinfo : EIATTR_CBANK_PARAM_SIZE
	.align		4
.L_21:
        /*0068*/ 	.byte	0x03, 0x19
        /*006a*/ 	.short	0x001c


	//----- nvinfo : EIATTR_PARAM_CBANK
	.align		4
        /*006c*/ 	.byte	0x04, 0x0a
        /*006e*/ 	.short	(.L_23 - .L_22)
	.align		4
.L_22:
        /*0070*/ 	.word	index@(.nv.constant0.triton_poi_fused_convolution_silu_3)
        /*0074*/ 	.short	0x0210
        /*0076*/ 	.short	0x001c


	//----- nvinfo : EIATTR_SW_WAR
	.align		4
.L_23:
        /*0078*/ 	.byte	0x04, 0x36
        /*007a*/ 	.short	(.L_25 - .L_24)
.L_24:
        /*007c*/ 	.word	0x00000008
.L_25:


//--------------------- .nv.callgraph             --------------------------
	.section	.nv.callgraph,"",@"SHT_CUDA_CALLGRAPH"
	.align	4
	.sectionentsize	8
	.align		4
        /*0000*/ 	.word	0x00000000
	.align		4
        /*0004*/ 	.word	0xffffffff
	.align		4
        /*0008*/ 	.word	0x00000000
	.align		4
        /*000c*/ 	.word	0xfffffffe
	.align		4
        /*0010*/ 	.word	0x00000000
	.align		4
        /*0014*/ 	.word	0xfffffffd
	.align		4
        /*0018*/ 	.word	0x00000000
	.align		4
        /*001c*/ 	.word	0xfffffffc


//--------------------- .text.triton_poi_fused_convolution_silu_3 --------------------------
	.section	.text.triton_poi_fused_convolution_silu_3,"ax",@progbits
	.align	128
        .global         triton_poi_fused_convolution_silu_3
        .type           triton_poi_fused_convolution_silu_3,@function
        .size           triton_poi_fused_convolution_silu_3,(.L_x_1 - triton_poi_fused_convolution_silu_3)
        .other          triton_poi_fused_convolution_silu_3,@"STO_CUDA_ENTRY STV_DEFAULT"
triton_poi_fused_convolution_silu_3:
.text.triton_poi_fused_convolution_silu_3:
[----:B------:R-:W-:Y:S01]  /*0000*/  LDC R1, c[0x0][0x28] ;  /* 0x00000a00ff017b82 */ /* 0x000fe20000000800 */
[----:B------:R-:W1:Y:S07]  /*0010*/  S2R R0, SR_TID.X ;  /* 0x0000000000007919 */ /* 0x000e6e0000002100 */
[----:B------:R-:W2:Y:S01]  /*0020*/  LDC.64 R6, c[0x0][0x218] ;  /* 0x00008600ff067b82 */ /* 0x000ea20000000a00 */
[----:B------:R-:W-:Y:S01]  /*0030*/  ULDC.64 UR4, c[0x0][0x208] ;  /* 0x0000820000047ab9 */ /* 0x000fe20000000a00 */
[----:B------:R-:W3:Y:S01]  /*0040*/  S2R R3, SR_CTAID.X ;  /* 0x0000000000037919 */ /* 0x000ee20000002500 */
[----:B-1----:R-:W-:-:S02]  /*0050*/  SHF.L.U32 R0, R0, 0x1, RZ ;  /* 0x0000000100007819 */ /* 0x002fc400000006ff */
[----:B---3--:R-:W-:Y:S02]  /*0060*/  SHF.R.S32.HI R5, RZ, 0x17, R3 ;  /* 0x00000017ff057819 */ /* 0x008fe40000011403 */
[----:B------:R-:W-:Y:S02]  /*0070*/  LOP3.LUT R0, R0, 0xfe, RZ, 0xc0, !PT ;  /* 0x000000fe00007812 */ /* 0x000fe400078ec0ff */
[----:B------:R-:W-:Y:S02]  /*0080*/  SGXT R5, R5, 0x1 ;  /* 0x000000010505781a */ /* 0x000fe40000000200 */
[----:B------:R-:W-:Y:S02]  /*0090*/  LEA R0, R3, R0, 0x8 ;  /* 0x0000000003007211 */ /* 0x000fe400078e40ff */
[----:B------:R-:W1:Y:S02]  /*00a0*/  LDC.64 R2, c[0x0][0x210] ;  /* 0x00008400ff027b82 */ /* 0x000e640000000a00 */
[----:B------:R-:W-:-:S04]  /*00b0*/  LEA.HI R5, R5, R0, RZ, 0x6 ;  /* 0x0000000005057211 */ /* 0x000fc800078f30ff */
[--C-:B------:R-:W-:Y:S02]  /*00c0*/  SHF.R.S32.HI R4, RZ, 0x6, R5.reuse ;  /* 0x00000006ff047819 */ /* 0x100fe40000011405 */
[----:B------:R-:W-:-:S04]  /*00d0*/  SHF.R.S32.HI R5, RZ, 0x1f, R5 ;  /* 0x0000001fff057819 */ /* 0x000fc80000011405 */
[----:B------:R-:W-:-:S04]  /*00e0*/  LEA.HI R5, R5, R4, RZ, 0x8 ;  /* 0x0000000405057211 */ /* 0x000fc800078f40ff */
[----:B------:R-:W-:-:S04]  /*00f0*/  LOP3.LUT R5, R5, 0xffffff00, RZ, 0xc0, !PT ;  /* 0xffffff0005057812 */ /* 0x000fc800078ec0ff */
[----:B------:R-:W-:Y:S01]  /*0100*/  IADD3 R5, R4, -R5, RZ ;  /* 0x8000000504057210 */ /* 0x000fe20007ffe0ff */
[----:B-1----:R-:W-:-:S04]  /*0110*/  IMAD.WIDE R2, R0, 0x4, R2 ;  /* 0x0000000400027825 */ /* 0x002fc800078e0202 */
[----:B--2---:R-:W-:Y:S02]  /*0120*/  IMAD.WIDE R6, R5, 0x4, R6 ;  /* 0x0000000405067825 */ /* 0x004fe400078e0206 */
[----:B------:R-:W2:Y:S04]  /*0130*/  LDG.E.64 R4, desc[UR4][R2.64] ;  /* 0x0000000402047981 */ /* 0x000ea8000c1e1b00 */
[----:B------:R-:W2:Y:S02]  /*0140*/  LDG.E.EL R6, desc[UR4][R6.64] ;  /* 0x0000000406067981 */ /* 0x000ea4000c2e1900 */
[--C-:B--2---:R-:W-:Y:S01]  /*0150*/  FADD R4, R4, R6.reuse ;  /* 0x0000000604047221 */ /* 0x104fe20000000000 */
[----:B------:R-:W-:-:S03]  /*0160*/  FADD R5, R5, R6 ;  /* 0x0000000605057221 */ /* 0x000fc60000000000 */
[----:B------:R-:W-:Y:S02]  /*0170*/  FADD R8, RZ, -R4 ;  /* 0x80000004ff087221 */ /* 0x000fe40000000000 */
[----:B------:R-:W-:Y:S02]  /*0180*/  STG.E.64 desc[UR4][R2.64], R4 ;  /* 0x0000000402007986 */ /* 0x000fe4000c101b04 */
[----:B------:R-:W-:Y:S01]  /*0190*/  FMUL R9, R8, 1.4426950216293334961 ;  /* 0x3fb8aa3b08097820 */ /* 0x000fe20000400000 */
[----:B------:R-:W-:-:S04]  /*01a0*/  FADD R8, RZ, -R5 ;  /* 0x80000005ff087221 */ /* 0x000fc80000000000 */
[----:B------:R-:W-:Y:S01]  /*01b0*/  FMUL R10, R8, 1.4426950216293334961 ;  /* 0x3fb8aa3b080a7820 */ /* 0x000fe20000400000 */
[----:B------:R-:W-:-:S04]  /*01c0*/  FSETP.GEU.AND P0, PT, R9, -126, PT ;  /* 0xc2fc00000900780b */ /* 0x000fc80003f0e000 */
[----:B------:R-:W-:-:S09]  /*01d0*/  FSETP.GEU.AND P1, PT, R10, -126, PT ;  /* 0xc2fc00000a00780b */ /* 0x000fd20003f2e000 */
[----:B------:R-:W-:-:S04]  /*01e0*/  @!P0 FMUL R9, R9, 0.5 ;  /* 0x3f00000009098820 */ /* 0x000fc80000400000 */
[----:B------:R-:W-:Y:S01]  /*01f0*/  @!P1 FMUL R10, R10, 0.5 ;  /* 0x3f0000000a0a9820 */ /* 0x000fe20000400000 */
[----:B------:R-:W1:Y:S08]  /*0200*/  MUFU.EX2 R8, R9 ;  /* 0x0000000900087308 */ /* 0x000e700000000800 */
[----:B------:R2:W3:Y:S01]  /*0210*/  MUFU.EX2 R6, R10 ;  /* 0x0000000a00067308 */ /* 0x0004e20000000800 */
[----:B-1----:R-:W-:Y:S01]  /*0220*/  @!P0 FMUL R8, R8, R8 ;  /* 0x0000000808088220 */ /* 0x002fe20000400000 */
[----:B--2---:R-:W-:-:S03]  /*0230*/  HFMA2.MMA R10, -RZ, RZ, 1.625, 0 ;  /* 0x3e800000ff0a7435 */ /* 0x004fc600000001ff */
[----:B------:R-:W-:Y:S01]  /*0240*/  FADD R8, R8, 1 ;  /* 0x3f80000008087421 */ /* 0x000fe20000000000 */
[----:B---3--:R-:W-:-:S04]  /*0250*/  @!P1 FMUL R6, R6, R6 ;  /* 0x0000000606069220 */ /* 0x008fc80000400000 */
[----:B------:R-:W-:Y:S01]  /*0260*/  FSETP.GT.AND P0, PT, R8, 8.50705917302346158658e+37, PT ;  /* 0x7e8000000800780b */ /* 0x000fe20003f04000 */
[----:B------:R-:W-:-:S03]  /*0270*/  FADD R11, R6, 1 ;  /* 0x3f800000060b7421 */ /* 0x000fc60000000000 */
[----:B------:R-:W-:Y:S01]  /*0280*/  FSEL R9, R10, 1, P0 ;  /* 0x3f8000000a097808 */ /* 0x000fe20000000000 */
[----:B------:R-:W1:Y:S01]  /*0290*/  LDC.64 R6, c[0x0][0x220] ;  /* 0x00008800ff067b82 */ /* 0x000e620000000a00 */
[----:B------:R-:W-:-:S04]  /*02a0*/  FSETP.GT.AND P1, PT, R11, 8.50705917302346158658e+37, PT ;  /* 0x7e8000000b00780b */ /* 0x000fc80003f24000 */
[----:B------:R-:W-:-:S03]  /*02b0*/  FSEL R10, R10, 1, P1 ;  /* 0x3f8000000a0a7808 */ /* 0x000fc60000800000 */
[----:B------:R-:W-:-:S06]  /*02c0*/  @P0 FMUL R8, R8, 0.25 ;  /* 0x3e80000008080820 */ /* 0x000fcc0000400000 */
[----:B------:R-:W2:Y:S01]  /*02d0*/  MUFU.RCP R8, R8 ;  /* 0x0000000800087308 */ /* 0x000ea20000001000 */
[----:B------:R-:W-:-:S07]  /*02e0*/  @P1 FMUL R11, R11, 0.25 ;  /* 0x3e8000000b0b1820 */ /* 0x000fce0000400000 */
[----:B------:R-:W3:Y:S01]  /*02f0*/  MUFU.RCP R11, R11 ;  /* 0x0000000b000b7308 */ /* 0x000ee20000001000 */
[----:B-1----:R-:W-:-:S04]  /*0300*/  IMAD.WIDE R6, R0, 0x4, R6 ;  /* 0x0000000400067825 */ /* 0x002fc800078e0206 */
[----:B--2---:R-:W-:-:S04]  /*0310*/  FMUL R9, R8, R9 ;  /* 0x0000000908097220 */ /* 0x004fc80000400000 */
[----:B------:R-:W-:Y:S01]  /*0320*/  FMUL R12, R4, R9 ;  /* 0x00000009040c7220 */ /* 0x000fe20000400000 */
[----:B---3--:R-:W-:-:S04]  /*0330*/  FMUL R10, R11, R10 ;  /* 0x0000000a0b0a7220 */ /* 0x008fc80000400000 */
[----:B------:R-:W-:-:S05]  /*0340*/  FMUL R13, R5, R10 ;  /* 0x0000000a050d7220 */ /* 0x000fca0000400000 */
[----:B------:R-:W-:Y:S01]  /*0350*/  STG.E.64 desc[UR4][R6.64], R12 ;  /* 0x0000000c06007986 */ /* 0x000fe2000c101b04 */
[----:B------:R-:W-:Y:S05]  /*0360*/  EXIT ;  /* 0x000000000000794d */ /* 0x000fea0003800000 */
.L_x_0:
[----:B------:R-:W-:-:S00]  /*0370*/  BRA `(.L_x_0) ;  /* 0xfffffffc00fc7947 */ /* 0x000fc0000383ffff */
[----:B------:R-:W-:-:S00]  /*0380*/  NOP ;  /* 0x0000000000007918 */ /* 0x000fc00000000000 */
[----:B------:R-:W-:-:S00]  /*0390*/  NOP ;  /* 0x0000000000007918 */ /* 0x000fc00000000000 */
[----:B------:R-:W-:-:S00]  /*03a0*/  NOP ;  /* 0x0000000000007918 */ /* 0x000fc00000000000 */
[----:B------:R-:W-:-:S00]  /*03b0*/  NOP ;  /* 0x0000000000007918 */ /* 0x000fc00000000000 */
[----:B------:R-:W-:-:S00]  /*03c0*/  NOP ;  /* 0x0000000000007918 */ /* 0x000fc00000000000 */
[----:B------:R-:W-:-:S00]  /*03d0*/  NOP ;  /* 0x0000000000007918 */ /* 0x000fc00000000000 */
[----:B------:R-:W-:-:S00]  /*03e0*/  NOP ;  /* 0x0000000000007918 */ /* 0x000fc00000000000 */
[----:B------:R-:W-:-:S00]  /*03f0*/  NOP ;  /* 0x0000000000007918 */ /* 0x000fc00000000000 */
.L_x_1:


//--------------------- .nv.constant0.triton_poi_fused_convolution_silu_3 --------------------------
	.section	.nv.constant0.triton_poi_fused_convolution_silu_3,"a",@progbits
	.sectionflags	@""
	.align	4
.nv.constant0.triton_poi_fused_convolution_silu_3:
	.zero		556
